	.headerflags	@"EF_CUDA_TEXMODE_UNIFIED EF_CUDA_64BIT_ADDRESS EF_CUDA_ACCELERATORS EF_CUDA_SM90 EF_CUDA_VIRTUAL_SM(EF_CUDA_SM90)"
	.elftype	@"ET_EXEC"


//--------------------- .nv.info                  --------------------------
	.section	.nv.info,"",@"SHT_CUDA_INFO"
	.align	4


	//----- nvinfo : EIATTR_REGCOUNT
	.align		4
        /*0000*/ 	.byte	0x04, 0x2f
        /*0002*/ 	.short	(.L_3 - .L_2)
	.align		4
.L_2:
        /*0004*/ 	.word	index@(triton_poi_fused__native_batch_norm_legit_no_training_relu_2)
        /*0008*/ 	.word	0x00000010


	//----- nvinfo : EIATTR_MIN_STACK_SIZE
	.align		4
.L_3:
        /*000c*/ 	.byte	0x04, 0x12
        /*000e*/ 	.short	(.L_5 - .L_4)
	.align		4
.L_4:
        /*0010*/ 	.word	index@(triton_poi_fused__native_batch_norm_legit_no_training_relu_2)
        /*0014*/ 	.word	0x00000000


	//----- nvinfo : EIATTR_FRAME_SIZE
	.align		4
.L_5:
        /*0018*/ 	.byte	0x04, 0x11
        /*001a*/ 	.short	(.L_7 - .L_6)
	.align		4
.L_6:
        /*001c*/ 	.word	index@(triton_poi_fused__native_batch_norm_legit_no_training_relu_2)
        /*0020*/ 	.word	0x00000000


	//----- nvinfo : EIATTR_MIN_STACK_SIZE
	.align		4
.L_7:
        /*0024*/ 	.byte	0x04, 0x12
        /*0026*/ 	.short	(.L_9 - .L_8)
	.align		4
.L_8:
        /*0028*/ 	.word	index@(triton_poi_fused__native_batch_norm_legit_no_training_relu_2)
        /*002c*/ 	.word	0x00000000
.L_9:


//--------------------- .nv.info.triton_poi_fused__native_batch_norm_legit_no_training_relu_2 --------------------------
	.section	.nv.info.triton_poi_fused__native_batch_norm_legit_no_training_relu_2,"",@"SHT_CUDA_INFO"
	.sectionflags	@""
	.align	4


	//----- nvinfo : EIATTR_CUDA_API_VERSION
	.align		4
        /*0000*/ 	.byte	0x04, 0x37
        /*0002*/ 	.short	(.L_11 - .L_10)
.L_10:
        /*0004*/ 	.word	0x0000007c


	//----- nvinfo : EIATTR_KPARAM_INFO
	.align		4
.L_11:
        /*0008*/ 	.byte	0x04, 0x17
        /*000a*/ 	.short	(.L_13 - .L_12)
.L_12:
        /*000c*/ 	.word	0x00000000
        /*0010*/ 	.short	0x0006
        /*0012*/ 	.short	0x0030
        /*0014*/ 	.byte	0x00, 0xf0, 0x11, 0x00


	//----- nvinfo : EIATTR_KPARAM_INFO
	.align		4
.L_13:
        /*0018*/ 	.byte	0x04, 0x17
        /*001a*/ 	.short	(.L_15 - .L_14)
.L_14:
        /*001c*/ 	.word	0x00000000
        /*0020*/ 	.short	0x0005
        /*0022*/ 	.short	0x0028
        /*0024*/ 	.byte	0x00, 0xf4, 0x21, 0x00


	//----- nvinfo : EIATTR_KPARAM_INFO
	.align		4
.L_15:
        /*0028*/ 	.byte	0x04, 0x17
        /*002a*/ 	.short	(.L_17 - .L_16)
.L_16:
        /*002c*/ 	.word	0x00000000
        /*0030*/ 	.short	0x0004
        /*0032*/ 	.short	0x0020
        /*0034*/ 	.byte	0x00, 0xf4, 0x21, 0x00


	//----- nvinfo : EIATTR_KPARAM_INFO
	.align		4
.L_17:
        /*0038*/ 	.byte	0x04, 0x17
        /*003a*/ 	.short	(.L_19 - .L_18)
.L_18:
        /*003c*/ 	.word	0x00000000
        /*0040*/ 	.short	0x0003
        /*0042*/ 	.short	0x0018
        /*0044*/ 	.byte	0x00, 0xf4, 0x21, 0x00


	//----- nvinfo : EIATTR_KPARAM_INFO
	.align		4
.L_19:
        /*0048*/ 	.byte	0x04, 0x17
        /*004a*/ 	.short	(.L_21 - .L_20)
.L_20:
        /*004c*/ 	.word	0x00000000
        /*0050*/ 	.short	0x0002
        /*0052*/ 	.short	0x0010
        /*0054*/ 	.byte	0x00, 0xf4, 0x21, 0x00


	//----- nvinfo : EIATTR_KPARAM_INFO
	.align		4
.L_21:
        /*0058*/ 	.byte	0x04, 0x17
        /*005a*/ 	.short	(.L_23 - .L_22)
.L_22:
        /*005c*/ 	.word	0x00000000
        /*0060*/ 	.short	0x0001
        /*0062*/ 	.short	0x0008
        /*0064*/ 	.byte	0x00, 0xf4, 0x21, 0x00


	//----- nvinfo : EIATTR_KPARAM_INFO
	.align		4
.L_23:
        /*0068*/ 	.byte	0x04, 0x17
        /*006a*/ 	.short	(.L_25 - .L_24)
.L_24:
        /*006c*/ 	.word	0x00000000
        /*0070*/ 	.short	0x0000
        /*0072*/ 	.short	0x0000
        /*0074*/ 	.byte	0x00, 0xf4, 0x21, 0x00


	//----- nvinfo : EIATTR_SPARSE_MMA_MASK
	.align		4
.L_25:
        /*0078*/ 	.byte	0x03, 0x50
        /*007a*/ 	.short	0x0000


	//----- nvinfo : EIATTR_MAXREG_COUNT
	.align		4
        /*007c*/ 	.byte	0x03, 0x1b
        /*007e*/ 	.short	0x00ff


	//----- nvinfo : EIATTR_EXIT_INSTR_OFFSETS
	.align		4
        /*0080*/ 	.byte	0x04, 0x1c
        /*0082*/ 	.short	(.L_27 - .L_26)


	//   ....[0]....
.L_26:
        /*0084*/ 	.word	0x000002f0


	//----- nvinfo : EIATTR_REQNTID
	.align		4
.L_27:
        /*0088*/ 	.byte	0x04, 0x10
        /*008a*/ 	.short	(.L_29 - .L_28)
.L_28:
        /*008c*/ 	.word	0x00000080
        /*0090*/ 	.word	0x00000001
        /*0094*/ 	.word	0x00000001


	//----- nvinfo : EIATTR_CBANK_PARAM_SIZE
	.align		4
.L_29:
        /*0098*/ 	.byte	0x03, 0x19
        /*009a*/ 	.short	0x0034


	//----- nvinfo : EIATTR_PARAM_CBANK
	.align		4
        /*009c*/ 	.byte	0x04, 0x0a
        /*009e*/ 	.short	(.L_31 - .L_30)
	.align		4
.L_30:
        /*00a0*/ 	.word	index@(.nv.constant0.triton_poi_fused__native_batch_norm_legit_no_training_relu_2)
        /*00a4*/ 	.short	0x0210
        /*00a6*/ 	.short	0x0034


	//----- nvinfo : EIATTR_SW_WAR
	.align		4
.L_31:
        /*00a8*/ 	.byte	0x04, 0x36
        /*00aa*/ 	.short	(.L_33 - .L_32)
.L_32:
        /*00ac*/ 	.word	0x00000008
.L_33:


//--------------------- .nv.callgraph             --------------------------
	.section	.nv.callgraph,"",@"SHT_CUDA_CALLGRAPH"
	.align	4
	.sectionentsize	8
	.align		4
        /*0000*/ 	.word	0x00000000
	.align		4
        /*0004*/ 	.word	0xffffffff
	.align		4
        /*0008*/ 	.word	0x00000000
	.align		4
        /*000c*/ 	.word	0xfffffffe
	.align		4
        /*0010*/ 	.word	0x00000000
	.align		4
        /*0014*/ 	.word	0xfffffffd
	.align		4
        /*0018*/ 	.word	0x00000000
	.align		4
        /*001c*/ 	.word	0xfffffffc


//--------------------- .nv.constant4             --------------------------
	.section	.nv.constant4,"a",@progbits
	.align	8
	.align		8
.nv.constant4:
        /*0000*/ 	.dword	_$_str
	.align		8
        /*0008*/ 	.dword	_$_str_$_2


//--------------------- .text.triton_poi_fused__native_batch_norm_legit_no_training_relu_2 --------------------------
	.section	.text.triton_poi_fused__native_batch_norm_legit_no_training_relu_2,"ax",@progbits
	.align	128
        .global         triton_poi_fused__native_batch_norm_legit_no_training_relu_2
        .type           triton_poi_fused__native_batch_norm_legit_no_training_relu_2,@function
        .size           triton_poi_fused__native_batch_norm_legit_no_training_relu_2,(.L_x_1 - triton_poi_fused__native_batch_norm_legit_no_training_relu_2)
        .other          triton_poi_fused__native_batch_norm_legit_no_training_relu_2,@"STO_CUDA_ENTRY STV_DEFAULT"
triton_poi_fused__native_batch_norm_legit_no_training_relu_2:
.text.triton_poi_fused__native_batch_norm_legit_no_training_relu_2:
[----:B------:R-:W-:Y:S01]  /*0000*/  LDC R1, c[0x0][0x28] ;  /* 0x00000a00ff017b82 */ /* 0x000fe20000000800 */
[----:B------:R-:W1:Y:S07]  /*0010*/  S2R R0, SR_TID.X ;  /* 0x0000000000007919 */ /* 0x000e6e0000002100 */
[----:B------:R-:W2:Y:S01]  /*0020*/  LDC.64 R6, c[0x0][0x220] ;  /* 0x00008800ff067b82 */ /* 0x000ea20000000a00 */
[----:B------:R-:W-:Y:S01]  /*0030*/  ULDC.64 UR4, c[0x0][0x208] ;  /* 0x0000820000047ab9 */ /* 0x000fe20000000a00 */
[----:B------:R-:W3:Y:S06]  /*0040*/  S2R R3, SR_CTAID.X ;  /* 0x0000000000037919 */ /* 0x000eec0000002500 */
[----:B------:R-:W4:Y:S08]  /*0050*/  LDC.64 R4, c[0x0][0x218] ;  /* 0x00008600ff047b82 */ /* 0x000f300000000a00 */
[----:B------:R-:W5:Y:S08]  /*0060*/  LDC.64 R8, c[0x0][0x228] ;  /* 0x00008a00ff087b82 */ /* 0x000f700000000a00 */
[----:B------:R-:W5:Y:S01]  /*0070*/  LDC.64 R10, c[0x0][0x230] ;  /* 0x00008c00ff0a7b82 */ /* 0x000f620000000a00 */
[----:B-1----:R-:W-:-:S02]  /*0080*/  LOP3.LUT R0, R0, 0x7f, RZ, 0xc0, !PT ;  /* 0x0000007f00007812 */ /* 0x002fc400078ec0ff */
[----:B---3--:R-:W-:Y:S02]  /*0090*/  SHF.R.S32.HI R2, RZ, 0x18, R3 ;  /* 0x00000018ff027819 */ /* 0x008fe40000011403 */
[----:B------:R-:W-:Y:S02]  /*00a0*/  LEA R0, R3, R0, 0x7 ;  /* 0x0000000003007211 */ /* 0x000fe400078e38ff */
[----:B------:R-:W-:-:S04]  /*00b0*/  SGXT R3, R2, 0x1 ;  /* 0x000000010203781a */ /* 0x000fc80000000200 */
[----:B------:R-:W-:-:S04]  /*00c0*/  LEA.HI R3, R3, R0, RZ, 0x8 ;  /* 0x0000000003037211 */ /* 0x000fc800078f40ff */
[----:B------:R-:W-:-:S04]  /*00d0*/  SHF.R.S32.HI R3, RZ, 0x8, R3 ;  /* 0x00000008ff037819 */ /* 0x000fc80000011403 */
[----:B------:R-:W-:-:S04]  /*00e0*/  LEA.HI R2, R3, R3, RZ, 0x4 ;  /* 0x0000000303027211 */ /* 0x000fc800078f20ff */
[----:B------:R-:W-:-:S04]  /*00f0*/  LOP3.LUT R2, R2, 0xfffffff0, RZ, 0xc0, !PT ;  /* 0xfffffff002027812 */ /* 0x000fc800078ec0ff */
[----:B------:R-:W-:Y:S02]  /*0100*/  IADD3 R13, R3, -R2, RZ ;  /* 0x80000002030d7210 */ /* 0x000fe40007ffe0ff */
[----:B------:R-:W1:Y:S03]  /*0110*/  LDC.64 R2, c[0x0][0x210] ;  /* 0x00008400ff027b82 */ /* 0x000e660000000a00 */
[----:B--2---:R-:W-:-:S06]  /*0120*/  IMAD.WIDE R6, R13, 0x4, R6 ;  /* 0x000000040d067825 */ /* 0x004fcc00078e0206 */
[----:B------:R-:W2:Y:S01]  /*0130*/  LDG.E.EL R6, desc[UR4][R6.64] ;  /* 0x0000000406067981 */ /* 0x000ea2000c2e1900 */
[----:B----4-:R-:W-:-:S04]  /*0140*/  IMAD.WIDE R4, R13, 0x4, R4 ;  /* 0x000000040d047825 */ /* 0x010fc800078e0204 */
[C---:B-----5:R-:W-:Y:S02]  /*0150*/  IMAD.WIDE R8, R13.reuse, 0x4, R8 ;  /* 0x000000040d087825 */ /* 0x060fe400078e0208 */
[----:B------:R3:W4:Y:S02]  /*0160*/  LDG.E.EL R5, desc[UR4][R4.64] ;  /* 0x0000000404057981 */ /* 0x000724000c2e1900 */
[----:B0-----:R-:W-:Y:S02]  /*0170*/  IMAD.WIDE R10, R13, 0x4, R10 ;  /* 0x000000040d0a7825 */ /* 0x001fe400078e020a */
[----:B------:R-:W5:Y:S02]  /*0180*/  LDG.E.EL R8, desc[UR4][R8.64] ;  /* 0x0000000408087981 */ /* 0x000f64000c2e1900 */
[C---:B-1----:R-:W-:Y:S02]  /*0190*/  IMAD.WIDE R2, R0.reuse, 0x4, R2 ;  /* 0x0000000400027825 */ /* 0x042fe400078e0202 */
[----:B------:R-:W5:Y:S04]  /*01a0*/  LDG.E.EL R11, desc[UR4][R10.64] ;  /* 0x000000040a0b7981 */ /* 0x000f68000c2e1900 */
[----:B------:R0:W4:Y:S01]  /*01b0*/  LDG.E R12, desc[UR4][R2.64] ;  /* 0x00000004020c7981 */ /* 0x000122000c1e1900 */
[----:B---3--:R-:W-:Y:S01]  /*01c0*/  HFMA2.MMA R4, -RZ, RZ, 1.625, 0 ;  /* 0x3e800000ff047435 */ /* 0x008fe200000001ff */
[----:B0-----:R-:W0:Y:S02]  /*01d0*/  LDC.64 R2, c[0x0][0x238] ;  /* 0x00008e00ff027b82 */ /* 0x001e240000000a00 */
[----:B0-----:R-:W-:-:S04]  /*01e0*/  IMAD.WIDE R2, R0, 0x4, R2 ;  /* 0x0000000400027825 */ /* 0x001fc800078e0202 */
[----:B--2---:R-:W-:-:S04]  /*01f0*/  FADD R6, R6, 9.9999997473787516356e-06 ;  /* 0x3727c5ac06067421 */ /* 0x004fc80000000000 */
[----:B------:R-:W0:Y:S02]  /*0200*/  MUFU.SQRT R7, R6 ;  /* 0x0000000600077308 */ /* 0x000e240000002000 */
[C---:B0-----:R-:W-:Y:S02]  /*0210*/  FSETP.GT.AND P0, PT, R7.reuse, 8.50705917302346158658e+37, PT ;  /* 0x7e8000000700780b */ /* 0x041fe40003f04000 */
[----:B------:R-:W-:-:S11]  /*0220*/  FSETP.GEU.AND P1, PT, R7, 1.175494350822287508e-38, PT ;  /* 0x008000000700780b */ /* 0x000fd60003f2e000 */
[----:B------:R-:W-:-:S04]  /*0230*/  @P0 FMUL R7, R7, 0.25 ;  /* 0x3e80000007070820 */ /* 0x000fc80000400000 */
[----:B------:R-:W-:-:S06]  /*0240*/  @!P1 FMUL R7, R7, 16777216 ;  /* 0x4b80000007079820 */ /* 0x000fcc0000400000 */
[----:B------:R-:W0:Y:S01]  /*0250*/  MUFU.RCP R7, R7 ;  /* 0x0000000700077308 */ /* 0x000e220000001000 */
[----:B------:R-:W-:Y:S01]  /*0260*/  FSEL R4, R4, 1, P0 ;  /* 0x3f80000004047808 */ /* 0x000fe20000000000 */
[----:B----4-:R-:W-:-:S04]  /*0270*/  FADD R5, R12, -R5 ;  /* 0x800000050c057221 */ /* 0x010fc80000000000 */
[----:B------:R-:W-:-:S04]  /*0280*/  @!P1 FMUL R4, R4, 16777216 ;  /* 0x4b80000004049820 */ /* 0x000fc80000400000 */
[----:B0-----:R-:W-:-:S04]  /*0290*/  FMUL R4, R7, R4 ;  /* 0x0000000407047220 */ /* 0x001fc80000400000 */
[----:B------:R-:W-:-:S04]  /*02a0*/  FMUL R4, R5, R4 ;  /* 0x0000000405047220 */ /* 0x000fc80000400000 */
[----:B-----5:R-:W-:-:S05]  /*02b0*/  FFMA R4, R8, R4, R11 ;  /* 0x0000000408047223 */ /* 0x020fca000000000b */
[----:B------:R-:W-:-:S04]  /*02c0*/  FSETP.GEU.AND P0, PT, R4, RZ, PT ;  /* 0x000000ff0400720b */ /* 0x000fc80003f0e000 */
[----:B------:R-:W-:-:S05]  /*02d0*/  FSEL R5, R4, RZ, P0 ;  /* 0x000000ff04057208 */ /* 0x000fca0000000000 */
[----:B------:R-:W-:Y:S01]  /*02e0*/  STG.E desc[UR4][R2.64], R5 ;  /* 0x0000000502007986 */ /* 0x000fe2000c101904 */
[----:B------:R-:W-:Y:S05]  /*02f0*/  EXIT ;  /* 0x000000000000794d */ /* 0x000fea0003800000 */
.L_x_0:
[----:B------:R-:W-:-:S00]  /*0300*/  BRA `(.L_x_0) ;  /* 0xfffffffc00fc7947 */ /* 0x000fc0000383ffff */
[----:B------:R-:W-:-:S00]  /*0310*/  NOP ;  /* 0x0000000000007918 */ /* 0x000fc00000000000 */
        /* <DEDUP_REMOVED lines=14> */
.L_x_1:


//--------------------- .nv.global.init           --------------------------
	.section	.nv.global.init,"aw",@progbits
.nv.global.init:
	.type		_$_str,@object
	.size		_$_str,(_$_str_$_2 - _$_str)
_$_str:
        /*0000*/ 	.byte	0x5f, 0x5f, 0x43, 0x55, 0x44, 0x41, 0x5f, 0x46, 0x54, 0x5a, 0x00
	.type		_$_str_$_2,@object
	.size		_$_str_$_2,(.L_1 - _$_str_$_2)
_$_str_$_2:
        /*000b*/ 	.byte	0x5f, 0x5f, 0x43, 0x55, 0x44, 0x41, 0x5f, 0x50, 0x52, 0x45, 0x43, 0x5f, 0x53, 0x51, 0x52, 0x54
        /*001b*/ 	.byte	0x00
.L_1:


//--------------------- .nv.constant0.triton_poi_fused__native_batch_norm_legit_no_training_relu_2 --------------------------
	.section	.nv.constant0.triton_poi_fused__native_batch_norm_legit_no_training_relu_2,"a",@progbits
	.sectionflags	@""
	.align	4
.nv.constant0.triton_poi_fused__native_batch_norm_legit_no_training_relu_2:
	.zero		580
